	.headerflags	@"EF_CUDA_TEXMODE_UNIFIED EF_CUDA_64BIT_ADDRESS EF_CUDA_ACCELERATORS EF_CUDA_SM90 EF_CUDA_VIRTUAL_SM(EF_CUDA_SM90)"
	.elftype	@"ET_EXEC"


//--------------------- .nv.info                  --------------------------
	.section	.nv.info,"",@"SHT_CUDA_INFO"
	.align	4


	//----- nvinfo : EIATTR_REGCOUNT
	.align		4
        /*0000*/ 	.byte	0x04, 0x2f
        /*0002*/ 	.short	(.L_3 - .L_2)
	.align		4
.L_2:
        /*0004*/ 	.word	index@(triton_poi_fused__native_batch_norm_legit_no_training_relu_threshold_backward_7)
        /*0008*/ 	.word	0x00000028


	//----- nvinfo : EIATTR_MIN_STACK_SIZE
	.align		4
.L_3:
        /*000c*/ 	.byte	0x04, 0x12
        /*000e*/ 	.short	(.L_5 - .L_4)
	.align		4
.L_4:
        /*0010*/ 	.word	index@(triton_poi_fused__native_batch_norm_legit_no_training_relu_threshold_backward_7)
        /*0014*/ 	.word	0x00000000


	//----- nvinfo : EIATTR_FRAME_SIZE
	.align		4
.L_5:
        /*0018*/ 	.byte	0x04, 0x11
        /*001a*/ 	.short	(.L_7 - .L_6)
	.align		4
.L_6:
        /*001c*/ 	.word	index@(triton_poi_fused__native_batch_norm_legit_no_training_relu_threshold_backward_7)
        /*0020*/ 	.word	0x00000000


	//----- nvinfo : EIATTR_MIN_STACK_SIZE
	.align		4
.L_7:
        /*0024*/ 	.byte	0x04, 0x12
        /*0026*/ 	.short	(.L_9 - .L_8)
	.align		4
.L_8:
        /*0028*/ 	.word	index@(triton_poi_fused__native_batch_norm_legit_no_training_relu_threshold_backward_7)
        /*002c*/ 	.word	0x00000000
.L_9:


//--------------------- .nv.info.triton_poi_fused__native_batch_norm_legit_no_training_relu_threshold_backward_7 --------------------------
	.section	.nv.info.triton_poi_fused__native_batch_norm_legit_no_training_relu_threshold_backward_7,"",@"SHT_CUDA_INFO"
	.sectionflags	@""
	.align	4


	//----- nvinfo : EIATTR_CUDA_API_VERSION
	.align		4
        /*0000*/ 	.byte	0x04, 0x37
        /*0002*/ 	.short	(.L_11 - .L_10)
.L_10:
        /*0004*/ 	.word	0x0000007c


	//----- nvinfo : EIATTR_KPARAM_INFO
	.align		4
.L_11:
        /*0008*/ 	.byte	0x04, 0x17
        /*000a*/ 	.short	(.L_13 - .L_12)
.L_12:
        /*000c*/ 	.word	0x00000000
        /*0010*/ 	.short	0x0008
        /*0012*/ 	.short	0x003c
        /*0014*/ 	.byte	0x00, 0xf0, 0x11, 0x00


	//----- nvinfo : EIATTR_KPARAM_INFO
	.align		4
.L_13:
        /*0018*/ 	.byte	0x04, 0x17
        /*001a*/ 	.short	(.L_15 - .L_14)
.L_14:
        /*001c*/ 	.word	0x00000000
        /*0020*/ 	.short	0x0007
        /*0022*/ 	.short	0x0038
        /*0024*/ 	.byte	0x00, 0xf0, 0x11, 0x00


	//----- nvinfo : EIATTR_KPARAM_INFO
	.align		4
.L_15:
        /*0028*/ 	.byte	0x04, 0x17
        /*002a*/ 	.short	(.L_17 - .L_16)
.L_16:
        /*002c*/ 	.word	0x00000000
        /*0030*/ 	.short	0x0006
        /*0032*/ 	.short	0x0030
        /*0034*/ 	.byte	0x00, 0xf4, 0x21, 0x00


	//----- nvinfo : EIATTR_KPARAM_INFO
	.align		4
.L_17:
        /*0038*/ 	.byte	0x04, 0x17
        /*003a*/ 	.short	(.L_19 - .L_18)
.L_18:
        /*003c*/ 	.word	0x00000000
        /*0040*/ 	.short	0x0005
        /*0042*/ 	.short	0x0028
        /*0044*/ 	.byte	0x00, 0xf4, 0x21, 0x00


	//----- nvinfo : EIATTR_KPARAM_INFO
	.align		4
.L_19:
        /*0048*/ 	.byte	0x04, 0x17
        /*004a*/ 	.short	(.L_21 - .L_20)
.L_20:
        /*004c*/ 	.word	0x00000000
        /*0050*/ 	.short	0x0004
        /*0052*/ 	.short	0x0020
        /*0054*/ 	.byte	0x00, 0xf4, 0x21, 0x00


	//----- nvinfo : EIATTR_KPARAM_INFO
	.align		4
.L_21:
        /*0058*/ 	.byte	0x04, 0x17
        /*005a*/ 	.short	(.L_23 - .L_22)
.L_22:
        /*005c*/ 	.word	0x00000000
        /*0060*/ 	.short	0x0003
        /*0062*/ 	.short	0x0018
        /*0064*/ 	.byte	0x00, 0xf4, 0x21, 0x00


	//----- nvinfo : EIATTR_KPARAM_INFO
	.align		4
.L_23:
        /*0068*/ 	.byte	0x04, 0x17
        /*006a*/ 	.short	(.L_25 - .L_24)
.L_24:
        /*006c*/ 	.word	0x00000000
        /*0070*/ 	.short	0x0002
        /*0072*/ 	.short	0x0010
        /*0074*/ 	.byte	0x00, 0xf4, 0x21, 0x00


	//----- nvinfo : EIATTR_KPARAM_INFO
	.align		4
.L_25:
        /*0078*/ 	.byte	0x04, 0x17
        /*007a*/ 	.short	(.L_27 - .L_26)
.L_26:
        /*007c*/ 	.word	0x00000000
        /*0080*/ 	.short	0x0001
        /*0082*/ 	.short	0x0008
        /*0084*/ 	.byte	0x00, 0xf4, 0x21, 0x00


	//----- nvinfo : EIATTR_KPARAM_INFO
	.align		4
.L_27:
        /*0088*/ 	.byte	0x04, 0x17
        /*008a*/ 	.short	(.L_29 - .L_28)
.L_28:
        /*008c*/ 	.word	0x00000000
        /*0090*/ 	.short	0x0000
        /*0092*/ 	.short	0x0000
        /*0094*/ 	.byte	0x00, 0xf4, 0x21, 0x00


	//----- nvinfo : EIATTR_SPARSE_MMA_MASK
	.align		4
.L_29:
        /*0098*/ 	.byte	0x03, 0x50
        /*009a*/ 	.short	0x0000


	//----- nvinfo : EIATTR_MAXREG_COUNT
	.align		4
        /*009c*/ 	.byte	0x03, 0x1b
        /*009e*/ 	.short	0x00ff


	//----- nvinfo : EIATTR_EXIT_INSTR_OFFSETS
	.align		4
        /*00a0*/ 	.byte	0x04, 0x1c
        /*00a2*/ 	.short	(.L_31 - .L_30)


	//   ....[0]....
.L_30:
        /*00a4*/ 	.word	0x00001830


	//   ....[1]....
        /*00a8*/ 	.word	0x00001850


	//----- nvinfo : EIATTR_REQNTID
	.align		4
.L_31:
        /*00ac*/ 	.byte	0x04, 0x10
        /*00ae*/ 	.short	(.L_33 - .L_32)
.L_32:
        /*00b0*/ 	.word	0x00000100
        /*00b4*/ 	.word	0x00000001
        /*00b8*/ 	.word	0x00000001


	//----- nvinfo : EIATTR_CBANK_PARAM_SIZE
	.align		4
.L_33:
        /*00bc*/ 	.byte	0x03, 0x19
        /*00be*/ 	.short	0x0040


	//----- nvinfo : EIATTR_PARAM_CBANK
	.align		4
        /*00c0*/ 	.byte	0x04, 0x0a
        /*00c2*/ 	.short	(.L_35 - .L_34)
	.align		4
.L_34:
        /*00c4*/ 	.word	index@(.nv.constant0.triton_poi_fused__native_batch_norm_legit_no_training_relu_threshold_backward_7)
        /*00c8*/ 	.short	0x0210
        /*00ca*/ 	.short	0x0040


	//----- nvinfo : EIATTR_SW_WAR
	.align		4
.L_35:
        /*00cc*/ 	.byte	0x04, 0x36
        /*00ce*/ 	.short	(.L_37 - .L_36)
.L_36:
        /*00d0*/ 	.word	0x00000008
.L_37:


//--------------------- .nv.callgraph             --------------------------
	.section	.nv.callgraph,"",@"SHT_CUDA_CALLGRAPH"
	.align	4
	.sectionentsize	8
	.align		4
        /*0000*/ 	.word	0x00000000
	.align		4
        /*0004*/ 	.word	0xffffffff
	.align		4
        /*0008*/ 	.word	0x00000000
	.align		4
        /*000c*/ 	.word	0xfffffffe
	.align		4
        /*0010*/ 	.word	0x00000000
	.align		4
        /*0014*/ 	.word	0xfffffffd
	.align		4
        /*0018*/ 	.word	0x00000000
	.align		4
        /*001c*/ 	.word	0xfffffffc


//--------------------- .nv.constant4             --------------------------
	.section	.nv.constant4,"a",@progbits
	.align	8
	.align		8
.nv.constant4:
        /*0000*/ 	.dword	_$_str
	.align		8
        /*0008*/ 	.dword	_$_str_$_2


//--------------------- .text.triton_poi_fused__native_batch_norm_legit_no_training_relu_threshold_backward_7 --------------------------
	.section	.text.triton_poi_fused__native_batch_norm_legit_no_training_relu_threshold_backward_7,"ax",@progbits
	.sectionflags	@"SHF_BARRIERS=1"
	.align	128
        .global         triton_poi_fused__native_batch_norm_legit_no_training_relu_threshold_backward_7
        .type           triton_poi_fused__native_batch_norm_legit_no_training_relu_threshold_backward_7,@function
        .size           triton_poi_fused__native_batch_norm_legit_no_training_relu_threshold_backward_7,(.L_x_1 - triton_poi_fused__native_batch_norm_legit_no_training_relu_threshold_backward_7)
        .other          triton_poi_fused__native_batch_norm_legit_no_training_relu_threshold_backward_7,@"STO_CUDA_ENTRY STV_DEFAULT"
triton_poi_fused__native_batch_norm_legit_no_training_relu_threshold_backward_7:
.text.triton_poi_fused__native_batch_norm_legit_no_training_relu_threshold_backward_7:
[----:B------:R-:W0:Y:S01]  /*0000*/  LDC R1, c[0x0][0x28] ;  /* 0x00000a00ff017b82 */ /* 0x000e220000000800 */
[----:B------:R-:W1:Y:S07]  /*0010*/  S2R R4, SR_TID.X ;  /* 0x0000000000047919 */ /* 0x000e6e0000002100 */
[----:B------:R-:W2:Y:S01]  /*0020*/  LDC.64 R20, c[0x0][0x210] ;  /* 0x00008400ff147b82 */ /* 0x000ea20000000a00 */
[----:B------:R-:W-:Y:S02]  /*0030*/  CS2R R16, SRZ ;  /* 0x0000000000107805 */ /* 0x000fe4000001ff00 */
[----:B------:R-:W-:Y:S01]  /*0040*/  CS2R R18, SRZ ;  /* 0x0000000000127805 */ /* 0x000fe2000001ff00 */
[----:B------:R-:W3:Y:S01]  /*0050*/  S2R R5, SR_CTAID.Y ;  /* 0x0000000000057919 */ /* 0x000ee20000002600 */
[----:B------:R-:W-:Y:S01]  /*0060*/  CS2R R22, SRZ ;  /* 0x0000000000167805 */ /* 0x000fe2000001ff00 */
[----:B------:R-:W-:Y:S01]  /*0070*/  ULDC.64 UR6, c[0x0][0x208] ;  /* 0x0000820000067ab9 */ /* 0x000fe20000000a00 */
[----:B------:R-:W4:Y:S01]  /*0080*/  S2R R6, SR_CTAID.X ;  /* 0x0000000000067919 */ /* 0x000f220000002500 */
[----:B------:R-:W5:Y:S08]  /*0090*/  S2UR UR5, SR_CgaCtaId ;  /* 0x00000000000579c3 */ /* 0x000f700000008800 */
[----:B------:R-:W2:Y:S01]  /*00a0*/  LDC.64 R30, c[0x0][0x220] ;  /* 0x00008800ff1e7b82 */ /* 0x000ea20000000a00 */
[----:B-1----:R-:W-:Y:S01]  /*00b0*/  IMAD.SHL.U32 R2, R4, 0x10, RZ ;  /* 0x0000001004027824 */ /* 0x002fe200078e00ff */
[----:B------:R-:W-:-:S02]  /*00c0*/  SHF.R.U32.HI R7, RZ, 0x4, R4 ;  /* 0x00000004ff077819 */ /* 0x000fc40000011604 */
[--C-:B---3--:R-:W-:Y:S02]  /*00d0*/  SHF.R.S32.HI R28, RZ, 0x17, R5.reuse ;  /* 0x00000017ff1c7819 */ /* 0x108fe40000011405 */
[----:B------:R-:W-:Y:S02]  /*00e0*/  LOP3.LUT R0, R2, 0xf0, RZ, 0xc0, !PT ;  /* 0x000000f002007812 */ /* 0x000fe400078ec0ff */
[----:B------:R-:W-:Y:S02]  /*00f0*/  SGXT R28, R28, 0x1 ;  /* 0x000000011c1c781a */ /* 0x000fe40000000200 */
[----:B------:R-:W-:-:S04]  /*0100*/  PRMT R0, R0, 0x6540, R5 ;  /* 0x0000654000007816 */ /* 0x000fc80000000005 */
[----:B------:R-:W-:Y:S02]  /*0110*/  SHF.R.S32.HI R3, RZ, 0x1f, R0 ;  /* 0x0000001fff037819 */ /* 0x000fe40000011400 */
[----:B------:R-:W-:Y:S02]  /*0120*/  LOP3.LUT R9, R0, 0x8, RZ, 0xfc, !PT ;  /* 0x0000000800097812 */ /* 0x000fe400078efcff */
[----:B------:R-:W-:Y:S01]  /*0130*/  LEA.HI R8, R3, R0, RZ, 0x8 ;  /* 0x0000000003087211 */ /* 0x000fe200078f40ff */
[----:B----4-:R-:W-:Y:S01]  /*0140*/  IMAD.SHL.U32 R3, R6, 0x10, RZ ;  /* 0x0000001006037824 */ /* 0x010fe200078e00ff */
[----:B------:R-:W-:Y:S02]  /*0150*/  SGXT.U32 R6, R7, 0x4 ;  /* 0x000000040706781a */ /* 0x000fe40000000000 */
[----:B------:R-:W-:Y:S01]  /*0160*/  LOP3.LUT R11, R0, 0xc, RZ, 0xfc, !PT ;  /* 0x0000000c000b7812 */ /* 0x000fe200078efcff */
[----:B------:R-:W-:Y:S01]  /*0170*/  IMAD.SHL.U32 R7, R8, 0x40, RZ ;  /* 0x0000004008077824 */ /* 0x000fe200078e00ff */
[----:B------:R-:W-:-:S02]  /*0180*/  LOP3.LUT R6, R3, R6, RZ, 0xfc, !PT ;  /* 0x0000000603067212 */ /* 0x000fc400078efcff */
[----:B------:R-:W-:Y:S02]  /*0190*/  LEA.HI R10, R28, R9, RZ, 0x8 ;  /* 0x000000091c0a7211 */ /* 0x000fe400078f40ff */
[----:B------:R-:W-:Y:S02]  /*01a0*/  LOP3.LUT R7, R7, 0xffffc000, RZ, 0xc0, !PT ;  /* 0xffffc00007077812 */ /* 0x000fe400078ec0ff */
[----:B------:R-:W-:Y:S02]  /*01b0*/  ISETP.GE.AND P0, PT, R6, 0x40, PT ;  /* 0x000000400600780c */ /* 0x000fe40003f06270 */
[----:B------:R-:W-:Y:S01]  /*01c0*/  LEA.HI R12, R28, R11, RZ, 0x8 ;  /* 0x0000000b1c0c7211 */ /* 0x000fe200078f40ff */
[----:B------:R-:W-:Y:S01]  /*01d0*/  IMAD R14, R6, 0x100, R7 ;  /* 0x00000100060e7824 */ /* 0x000fe200078e0207 */
[----:B------:R-:W-:Y:S02]  /*01e0*/  LOP3.LUT R7, R0, 0x4, RZ, 0xfc, !PT ;  /* 0x0000000400077812 */ /* 0x000fe400078efcff */
[----:B------:R-:W-:-:S02]  /*01f0*/  LOP3.LUT R13, R8, 0xffffff00, RZ, 0xc0, !PT ;  /* 0xffffff00080d7812 */ /* 0x000fc400078ec0ff */
[-C--:B------:R-:W-:Y:S02]  /*0200*/  LEA.HI R6, R28, R7.reuse, RZ, 0x8 ;  /* 0x000000071c067211 */ /* 0x080fe400078f40ff */
[----:B------:R-:W-:Y:S02]  /*0210*/  LOP3.LUT R10, R10, 0xffffff00, RZ, 0xc0, !PT ;  /* 0xffffff000a0a7812 */ /* 0x000fe400078ec0ff */
[----:B------:R-:W-:Y:S02]  /*0220*/  LOP3.LUT R6, R6, 0xffffff00, RZ, 0xc0, !PT ;  /* 0xffffff0006067812 */ /* 0x000fe400078ec0ff */
[----:B------:R-:W-:Y:S02]  /*0230*/  LOP3.LUT R12, R12, 0xffffff00, RZ, 0xc0, !PT ;  /* 0xffffff000c0c7812 */ /* 0x000fe400078ec0ff */
[C---:B------:R-:W-:Y:S02]  /*0240*/  IADD3 R27, R14.reuse, R7, -R6 ;  /* 0x000000070e1b7210 */ /* 0x040fe40007ffe806 */
[----:B------:R-:W-:-:S02]  /*0250*/  IADD3 R0, R14, R0, -R13 ;  /* 0x000000000e007210 */ /* 0x000fc40007ffe80d */
[C---:B------:R-:W-:Y:S01]  /*0260*/  IADD3 R25, R14.reuse, R9, -R10 ;  /* 0x000000090e197210 */ /* 0x040fe20007ffe80a */
[----:B--2---:R-:W-:Y:S01]  /*0270*/  IMAD.WIDE R26, R27, 0x4, R20 ;  /* 0x000000041b1a7825 */ /* 0x004fe200078e0214 */
[----:B------:R-:W-:Y:S02]  /*0280*/  IADD3 R7, R14, R11, -R12 ;  /* 0x0000000b0e077210 */ /* 0x000fe40007ffe80c */
[----:B------:R-:W-:Y:S02]  /*0290*/  CS2R R8, SRZ ;  /* 0x0000000000087805 */ /* 0x000fe4000001ff00 */
[----:B------:R-:W-:Y:S01]  /*02a0*/  CS2R R10, SRZ ;  /* 0x00000000000a7805 */ /* 0x000fe2000001ff00 */
[--C-:B------:R-:W-:Y:S01]  /*02b0*/  IMAD.WIDE R24, R25, 0x4, R20.reuse ;  /* 0x0000000419187825 */ /* 0x100fe200078e0214 */
[----:B------:R-:W-:Y:S02]  /*02c0*/  CS2R R12, SRZ ;  /* 0x00000000000c7805 */ /* 0x000fe4000001ff00 */
[----:B------:R-:W-:Y:S01]  /*02d0*/  CS2R R14, SRZ ;  /* 0x00000000000e7805 */ /* 0x000fe2000001ff00 */
[--C-:B------:R-:W-:Y:S01]  /*02e0*/  IMAD.WIDE R6, R7, 0x4, R20.reuse ;  /* 0x0000000407067825 */ /* 0x100fe200078e0214 */
[----:B------:R1:W2:Y:S03]  /*02f0*/  @!P0 LDG.E.EL.128 R16, desc[UR6][R24.64] ;  /* 0x0000000618108981 */ /* 0x0002a6000c2e1d00 */
[----:B------:R-:W-:Y:S01]  /*0300*/  IMAD.WIDE R32, R0, 0x4, R20 ;  /* 0x0000000400207825 */ /* 0x000fe200078e0214 */
[----:B------:R-:W-:Y:S01]  /*0310*/  CS2R R20, SRZ ;  /* 0x0000000000147805 */ /* 0x000fe2000001ff00 */
[----:B------:R-:W3:Y:S04]  /*0320*/  @!P0 LDG.E.EL.128 R12, desc[UR6][R26.64] ;  /* 0x000000061a0c8981 */ /* 0x000ee8000c2e1d00 */
[----:B------:R4:W3:Y:S01]  /*0330*/  @!P0 LDG.E.EL.128 R8, desc[UR6][R32.64] ;  /* 0x0000000620088981 */ /* 0x0008e2000c2e1d00 */
[----:B------:R-:W-:Y:S01]  /*0340*/  LOP3.LUT R35, R4, 0xf0, RZ, 0xc0, !PT ;  /* 0x000000f004237812 */ /* 0x000fe200078ec0ff */
[----:B------:R-:W-:Y:S01]  /*0350*/  UMOV UR4, 0x400 ;  /* 0x0000040000047882 */ /* 0x000fe20000000000 */
[----:B------:R-:W-:Y:S01]  /*0360*/  LOP3.LUT R2, R2, 0xff0, RZ, 0xc0, !PT ;  /* 0x00000ff002027812 */ /* 0x000fe200078ec0ff */
[----:B------:R4:W3:Y:S01]  /*0370*/  @!P0 LDG.E.EL.128 R20, desc[UR6][R6.64] ;  /* 0x0000000606148981 */ /* 0x0008e2000c2e1d00 */
[----:B-----5:R-:W-:Y:S01]  /*0380*/  UPRMT UR4, UR5, 0x654, UR4 ;  /* 0x0000065405047896 */ /* 0x020fe20008000004 */
[----:B------:R-:W-:Y:S01]  /*0390*/  PRMT R29, R4, 0x6540, R5 ;  /* 0x00006540041d7816 */ /* 0x000fe20000000005 */
[----:B-1----:R-:W1:Y:S01]  /*03a0*/  LDC.64 R24, c[0x0][0x218] ;  /* 0x00008600ff187b82 */ /* 0x002e620000000a00 */
[----:B------:R-:W-:-:S05]  /*03b0*/  IMAD.IADD R2, R2, 0x1, R35 ;  /* 0x0000000102027824 */ /* 0x000fca00078e0223 */
[----:B----4-:R-:W-:Y:S02]  /*03c0*/  LEA R32, R2, UR4, 0x2 ;  /* 0x0000000402207c11 */ /* 0x010fe4000f8e10ff */
[----:B------:R-:W-:-:S04]  /*03d0*/  LEA.HI R28, R28, R29, RZ, 0x8 ;  /* 0x0000001d1c1c7211 */ /* 0x000fc800078f40ff */
[----:B------:R-:W-:-:S05]  /*03e0*/  LOP3.LUT R28, R28, 0xffffff00, RZ, 0xc0, !PT ;  /* 0xffffff001c1c7812 */ /* 0x000fca00078ec0ff */
[----:B0-----:R-:W-:Y:S02]  /*03f0*/  IMAD.IADD R7, R29, 0x1, -R28 ;  /* 0x000000011d077824 */ /* 0x001fe400078e0a1c */
[----:B------:R-:W0:Y:S02]  /*0400*/  LDC.64 R28, c[0x0][0x228] ;  /* 0x00008a00ff1c7b82 */ /* 0x000e240000000a00 */
[----:B------:R-:W-:-:S06]  /*0410*/  IMAD.WIDE R26, R7, 0x4, R30 ;  /* 0x00000004071a7825 */ /* 0x000fcc00078e021e */
[----:B------:R-:W4:Y:S01]  /*0420*/  LDC.64 R30, c[0x0][0x230] ;  /* 0x00008c00ff1e7b82 */ /* 0x000f220000000a00 */
[----:B-1----:R-:W-:-:S04]  /*0430*/  IMAD.WIDE R24, R7, 0x4, R24 ;  /* 0x0000000407187825 */ /* 0x002fc800078e0218 */
[C---:B----4-:R-:W-:Y:S01]  /*0440*/  IMAD.WIDE R30, R7.reuse, 0x4, R30 ;  /* 0x00000004071e7825 */ /* 0x050fe200078e021e */
[----:B--2---:R-:W-:Y:S04]  /*0450*/  STS.128 [R32+0x20], R16 ;  /* 0x0000201020007388 */ /* 0x004fe80000000c00 */
[----:B---3--:R-:W-:Y:S04]  /*0460*/  STS.128 [R32+0x10], R12 ;  /* 0x0000100c20007388 */ /* 0x008fe80000000c00 */
[----:B------:R0:W-:Y:S04]  /*0470*/  STS.128 [R32], R8 ;  /* 0x0000000820007388 */ /* 0x0001e80000000c00 */
[----:B------:R1:W-:Y:S01]  /*0480*/  STS.128 [R32+0x30], R20 ;  /* 0x0000301420007388 */ /* 0x0003e20000000c00 */
[----:B------:R-:W-:Y:S06]  /*0490*/  BAR.SYNC.DEFER_BLOCKING 0x0 ;  /* 0x0000000000007b1d */ /* 0x000fec0000010000 */
[----:B------:R-:W2:Y:S04]  /*04a0*/  LDG.E.EL R26, desc[UR6][R26.64] ;  /* 0x000000061a1a7981 */ /* 0x000ea8000c2e1900 */
[----:B------:R3:W4:Y:S01]  /*04b0*/  LDG.E.EL R6, desc[UR6][R24.64] ;  /* 0x0000000618067981 */ /* 0x000722000c2e1900 */
[----:B0-----:R-:W-:-:S03]  /*04c0*/  IMAD.WIDE R8, R7, 0x4, R28 ;  /* 0x0000000407087825 */ /* 0x001fc600078e021c */
[----:B------:R-:W5:Y:S04]  /*04d0*/  LDG.E.EL R30, desc[UR6][R30.64] ;  /* 0x000000061e1e7981 */ /* 0x000f68000c2e1900 */
[----:B------:R0:W5:Y:S01]  /*04e0*/  LDG.E.EL R11, desc[UR6][R8.64] ;  /* 0x00000006080b7981 */ /* 0x000162000c2e1900 */
[----:B------:R-:W-:-:S04]  /*04f0*/  LOP3.LUT R7, R4, 0xff, RZ, 0xc0, !PT ;  /* 0x000000ff04077812 */ /* 0x000fc800078ec0ff */
[----:B------:R-:W-:-:S05]  /*0500*/  LEA R10, R7, UR4, 0x2 ;  /* 0x00000004070a7c11 */ /* 0x000fca000f8e10ff */
[----:B------:R-:W4:Y:S04]  /*0510*/  LDS R29, [R10] ;  /* 0x000000000a1d7984 */ /* 0x000f280000000800 */
[----:B------:R-:W0:Y:S04]  /*0520*/  LDS R12, [R10+0x1100] ;  /* 0x001100000a0c7984 */ /* 0x000e280000000800 */
[----:B------:R-:W0:Y:S04]  /*0530*/  LDS R32, [R10+0x2200] ;  /* 0x002200000a207984 */ /* 0x000e280000000800 */
[----:B------:R-:W0:Y:S04]  /*0540*/  LDS R37, [R10+0x440] ;  /* 0x000440000a257984 */ /* 0x000e280000000800 */
[----:B------:R-:W1:Y:S04]  /*0550*/  LDS R36, [R10+0x3300] ;  /* 0x003300000a247984 */ /* 0x000e680000000800 */
[----:B---3--:R-:W3:Y:S04]  /*0560*/  LDS R24, [R10+0x3b80] ;  /* 0x003b80000a187984 */ /* 0x008ee80000000800 */
[----:B------:R-:W1:Y:S04]  /*0570*/  LDS R35, [R10+0x1540] ;  /* 0x001540000a237984 */ /* 0x000e680000000800 */
[----:B------:R-:W1:Y:S04]  /*0580*/  LDS R33, [R10+0x2640] ;  /* 0x002640000a217984 */ /* 0x000e680000000800 */
[----:B------:R-:W1:Y:S04]  /*0590*/  LDS R27, [R10+0x3740] ;  /* 0x003740000a1b7984 */ /* 0x000e680000000800 */
[----:B------:R-:W1:Y:S04]  /*05a0*/  LDS R23, [R10+0x880] ;  /* 0x000880000a177984 */ /* 0x000e680000000800 */
[----:B------:R-:W1:Y:S04]  /*05b0*/  LDS R25, [R10+0x3fc0] ;  /* 0x003fc0000a197984 */ /* 0x000e680000000800 */
[----:B------:R-:W1:Y:S04]  /*05c0*/  LDS R21, [R10+0xcc0] ;  /* 0x000cc0000a157984 */ /* 0x000e680000000800 */
[----:B------:R-:W2:Y:S04]  /*05d0*/  LDS R15, [R10+0x1980] ;  /* 0x001980000a0f7984 */ /* 0x000ea80000000800 */
[----:B0-----:R-:W-:Y:S01]  /*05e0*/  LDS R9, [R10+0x2a80] ;  /* 0x002a80000a097984 */ /* 0x001fe20000000800 */
[----:B------:R-:W0:Y:S03]  /*05f0*/  S2UR UR4, SR_CgaCtaId ;  /* 0x00000000000479c3 */ /* 0x000e260000008800 */
[----:B------:R-:W-:Y:S01]  /*0600*/  LDS R7, [R10+0x2ec0] ;  /* 0x002ec0000a077984 */ /* 0x000fe20000000800 */
[----:B------:R-:W-:Y:S01]  /*0610*/  IMAD.MOV.U32 R8, RZ, RZ, 0x3e800000 ;  /* 0x3e800000ff087424 */ /* 0x000fe200078e00ff */
[----:B------:R-:W-:Y:S01]  /*0620*/  UMOV UR5, 0x400 ;  /* 0x0000040000057882 */ /* 0x000fe20000000000 */
[----:B------:R-:W-:-:S05]  /*0630*/  IMAD.SHL.U32 R16, R4, 0x10, RZ ;  /* 0x0000001004107824 */ /* 0x000fca00078e00ff */
[----:B------:R-:W-:Y:S01]  /*0640*/  LOP3.LUT R16, R16, 0xff0, RZ, 0xc0, !PT ;  /* 0x00000ff010107812 */ /* 0x000fe200078ec0ff */
[----:B0-----:R-:W-:-:S06]  /*0650*/  UPRMT UR4, UR4, 0x654, UR5 ;  /* 0x0000065404047896 */ /* 0x001fcc0008000005 */
[C---:B------:R-:W-:Y:S01]  /*0660*/  LEA.HI R17, R16.reuse, UR4, RZ, 0x1e ;  /* 0x0000000410117c11 */ /* 0x040fe2000f8ff0ff */
[----:B-1----:R-:W0:Y:S04]  /*0670*/  S2R R20, SR_TID.X ;  /* 0x0000000000147919 */ /* 0x002e280000002100 */
[----:B------:R-:W-:Y:S02]  /*0680*/  IMAD R17, R16, 0x4, R17 ;  /* 0x0000000410117824 */ /* 0x000fe400078e0211 */
[----:B0-----:R-:W-:-:S05]  /*0690*/  IMAD.SHL.U32 R20, R20, 0x4, RZ ;  /* 0x0000000414147824 */ /* 0x001fca00078e00ff */
[----:B------:R-:W-:Y:S01]  /*06a0*/  LOP3.LUT R20, R20, 0x3fc, RZ, 0xc0, !PT ;  /* 0x000003fc14147812 */ /* 0x000fe200078ec0ff */
[----:B--2---:R-:W-:-:S04]  /*06b0*/  FADD R13, R26, 9.9999997473787516356e-06 ;  /* 0x3727c5ac1a0d7421 */ /* 0x004fc80000000000 */
[----:B------:R0:W1:Y:S02]  /*06c0*/  MUFU.SQRT R14, R13 ;  /* 0x0000000d000e7308 */ /* 0x0000640000002000 */
[----:B0-----:R-:W0:Y:S01]  /*06d0*/  LDS R13, [R10+0x1dc0] ;  /* 0x001dc0000a0d7984 */ /* 0x001e220000000800 */
[C---:B-1----:R-:W-:Y:S02]  /*06e0*/  FSETP.GT.AND P1, PT, R14.reuse, 8.50705917302346158658e+37, PT ;  /* 0x7e8000000e00780b */ /* 0x042fe40003f24000 */
[----:B------:R-:W-:-:S11]  /*06f0*/  FSETP.GEU.AND P2, PT, R14, 1.175494350822287508e-38, PT ;  /* 0x008000000e00780b */ /* 0x000fd60003f4e000 */
[----:B------:R-:W-:-:S04]  /*0700*/  @P1 FMUL R14, R14, 0.25 ;  /* 0x3e8000000e0e1820 */ /* 0x000fc80000400000 */
[----:B------:R-:W-:-:S04]  /*0710*/  @!P2 FMUL R14, R14, 16777216 ;  /* 0x4b8000000e0ea820 */ /* 0x000fc80000400000 */
[----:B------:R-:W1:Y:S01]  /*0720*/  MUFU.RCP R19, R14 ;  /* 0x0000000e00137308 */ /* 0x000e620000001000 */
[----:B------:R-:W-:Y:S01]  /*0730*/  FSEL R8, R8, 1, P1 ;  /* 0x3f80000008087808 */ /* 0x000fe20000800000 */
[--C-:B----4-:R-:W-:Y:S01]  /*0740*/  FADD R31, R29, -R6.reuse ;  /* 0x800000061d1f7221 */ /* 0x110fe20000000000 */
[----:B------:R-:W-:-:S03]  /*0750*/  FADD R29, R12, -R6 ;  /* 0x800000060c1d7221 */ /* 0x000fc60000000000 */
[----:B------:R-:W-:Y:S01]  /*0760*/  @!P2 FMUL R8, R8, 16777216 ;  /* 0x4b8000000808a820 */ /* 0x000fe20000400000 */
[--C-:B------:R-:W-:Y:S01]  /*0770*/  FADD R32, R32, -R6.reuse ;  /* 0x8000000620207221 */ /* 0x100fe20000000000 */
[--C-:B------:R-:W-:Y:S01]  /*0780*/  FADD R12, R37, -R6.reuse ;  /* 0x80000006250c7221 */ /* 0x100fe20000000000 */
[--C-:B------:R-:W-:Y:S01]  /*0790*/  FADD R36, R36, -R6.reuse ;  /* 0x8000000624247221 */ /* 0x100fe20000000000 */
[--C-:B---3--:R-:W-:Y:S01]  /*07a0*/  FADD R24, R24, -R6.reuse ;  /* 0x8000000618187221 */ /* 0x108fe20000000000 */
[----:B-1----:R-:W-:Y:S01]  /*07b0*/  FMUL R19, R19, R8 ;  /* 0x0000000813137220 */ /* 0x002fe20000400000 */
[--C-:B------:R-:W-:Y:S01]  /*07c0*/  FADD R34, R35, -R6.reuse ;  /* 0x8000000623227221 */ /* 0x100fe20000000000 */
[--C-:B------:R-:W-:Y:S01]  /*07d0*/  FADD R28, R33, -R6.reuse ;  /* 0x80000006211c7221 */ /* 0x100fe20000000000 */
[--C-:B------:R-:W-:Y:S01]  /*07e0*/  FADD R26, R27, -R6.reuse ;  /* 0x800000061b1a7221 */ /* 0x100fe20000000000 */
[C---:B------:R-:W-:Y:S01]  /*07f0*/  FMUL R31, R19.reuse, R31 ;  /* 0x0000001f131f7220 */ /* 0x040fe20000400000 */
[C---:B------:R-:W-:Y:S01]  /*0800*/  FMUL R29, R19.reuse, R29 ;  /* 0x0000001d131d7220 */ /* 0x040fe20000400000 */
[C---:B------:R-:W-:Y:S01]  /*0810*/  FMUL R32, R19.reuse, R32 ;  /* 0x0000002013207220 */ /* 0x040fe20000400000 */
[----:B------:R-:W-:Y:S01]  /*0820*/  FMUL R12, R19, R12 ;  /* 0x0000000c130c7220 */ /* 0x000fe20000400000 */
[--C-:B------:R-:W-:Y:S01]  /*0830*/  FADD R18, R23, -R6.reuse ;  /* 0x8000000617127221 */ /* 0x100fe20000000000 */
[--C-:B------:R-:W-:Y:S01]  /*0840*/  FADD R22, R25, -R6.reuse ;  /* 0x8000000619167221 */ /* 0x100fe20000000000 */
[--C-:B------:R-:W-:Y:S01]  /*0850*/  FADD R16, R21, -R6.reuse ;  /* 0x8000000615107221 */ /* 0x100fe20000000000 */
[--C-:B------:R-:W-:Y:S01]  /*0860*/  FADD R14, R15, -R6.reuse ;  /* 0x800000060f0e7221 */ /* 0x100fe20000000000 */
[--C-:B0-----:R-:W-:Y:S01]  /*0870*/  FADD R10, R13, -R6.reuse ;  /* 0x800000060d0a7221 */ /* 0x101fe20000000000 */
[--C-:B------:R-:W-:Y:S01]  /*0880*/  FADD R8, R9, -R6.reuse ;  /* 0x8000000609087221 */ /* 0x100fe20000000000 */
[----:B------:R-:W-:Y:S01]  /*0890*/  FADD R6, R7, -R6 ;  /* 0x8000000607067221 */ /* 0x000fe20000000000 */
[C-C-:B-----5:R-:W-:Y:S01]  /*08a0*/  FFMA R31, R11.reuse, R31, R30.reuse ;  /* 0x0000001f0b1f7223 */ /* 0x160fe2000000001e */
[C-C-:B------:R-:W-:Y:S01]  /*08b0*/  FFMA R29, R11.reuse, R29, R30.reuse ;  /* 0x0000001d0b1d7223 */ /* 0x140fe2000000001e */
[C-C-:B------:R-:W-:Y:S01]  /*08c0*/  FFMA R32, R11.reuse, R32, R30.reuse ;  /* 0x000000200b207223 */ /* 0x140fe2000000001e */
[--C-:B------:R-:W-:Y:S01]  /*08d0*/  FFMA R12, R11, R12, R30.reuse ;  /* 0x0000000c0b0c7223 */ /* 0x100fe2000000001e */
[C---:B------:R-:W-:Y:S01]  /*08e0*/  FMUL R13, R19.reuse, R36 ;  /* 0x00000024130d7220 */ /* 0x040fe20000400000 */
        /* <DEDUP_REMOVED lines=10> */
[----:B------:R-:W-:Y:S01]  /*0990*/  FMUL R19, R19, R6 ;  /* 0x0000000613137220 */ /* 0x000fe20000400000 */
[C-C-:B------:R-:W-:Y:S01]  /*09a0*/  FFMA R13, R11.reuse, R13, R30.reuse ;  /* 0x0000000d0b0d7223 */ /* 0x140fe2000000001e */
[C-C-:B------:R-:W-:Y:S01]  /*09b0*/  FFMA R24, R11.reuse, R24, R30.reuse ;  /* 0x000000180b187223 */ /* 0x140fe2000000001e */
[C-C-:B------:R-:W-:Y:S01]  /*09c0*/  FFMA R27, R11.reuse, R27, R30.reuse ;  /* 0x0000001b0b1b7223 */ /* 0x140fe2000000001e */
[C-C-:B------:R-:W-:Y:S01]  /*09d0*/  FFMA R26, R11.reuse, R37, R30.reuse ;  /* 0x000000250b1a7223 */ /* 0x140fe2000000001e */
[C-C-:B------:R-:W-:Y:S01]  /*09e0*/  FFMA R14, R11.reuse, R35, R30.reuse ;  /* 0x000000230b0e7223 */ /* 0x140fe2000000001e */
[----:B------:R-:W-:Y:S01]  /*09f0*/  FFMA R6, R11, R21, R30 ;  /* 0x000000150b067223 */ /* 0x000fe2000000001e */
[----:B------:R-:W-:-:S02]  /*0a00*/  FSETP.GEU.AND P1, PT, R31, RZ, PT ;  /* 0x000000ff1f00720b */ /* 0x000fc40003f2e000 */
[----:B------:R-:W-:Y:S02]  /*0a10*/  FSETP.GEU.AND P6, PT, R29, RZ, PT ;  /* 0x000000ff1d00720b */ /* 0x000fe40003fce000 */
[----:B------:R-:W-:Y:S02]  /*0a20*/  FSETP.GEU.AND P3, PT, R32, RZ, PT ;  /* 0x000000ff2000720b */ /* 0x000fe40003f6e000 */
[----:B------:R-:W-:Y:S01]  /*0a30*/  FSETP.GEU.AND P5, PT, R12, RZ, PT ;  /* 0x000000ff0c00720b */ /* 0x000fe20003fae000 */
[C-C-:B------:R-:W-:Y:S01]  /*0a40*/  FFMA R28, R11.reuse, R23, R30.reuse ;  /* 0x000000170b1c7223 */ /* 0x140fe2000000001e */
[C-C-:B------:R-:W-:Y:S01]  /*0a50*/  FFMA R25, R11.reuse, R25, R30.reuse ;  /* 0x000000190b197223 */ /* 0x140fe2000000001e */
[C-C-:B------:R-:W-:Y:S01]  /*0a60*/  FFMA R15, R11.reuse, R15, R30.reuse ;  /* 0x0000000f0b0f7223 */ /* 0x140fe2000000001e */
[C-C-:B------:R-:W-:Y:S01]  /*0a70*/  FFMA R33, R11.reuse, R33, R30.reuse ;  /* 0x000000210b217223 */ /* 0x140fe2000000001e */
[--C-:B------:R-:W-:Y:S01]  /*0a80*/  FFMA R7, R11, R7, R30.reuse ;  /* 0x000000070b077223 */ /* 0x100fe2000000001e */
[----:B------:R-:W-:Y:S01]  /*0a90*/  FSEL R31, R31, RZ, P1 ;  /* 0x000000ff1f1f7208 */ /* 0x000fe20000800000 */
[----:B------:R-:W-:Y:S01]  /*0aa0*/  BAR.SYNC.DEFER_BLOCKING 0x0 ;  /* 0x0000000000007b1d */ /* 0x000fe20000010000 */
[----:B------:R-:W-:Y:S01]  /*0ab0*/  FSEL R29, R29, RZ, P6 ;  /* 0x000000ff1d1d7208 */ /* 0x000fe20003000000 */
[----:B------:R-:W-:Y:S01]  /*0ac0*/  FFMA R30, R11, R19, R30 ;  /* 0x000000130b1e7223 */ /* 0x000fe2000000001e */
[----:B------:R-:W-:-:S02]  /*0ad0*/  FSEL R32, R32, RZ, P3 ;  /* 0x000000ff20207208 */ /* 0x000fc40001800000 */
[----:B------:R-:W-:-:S03]  /*0ae0*/  FSEL R12, R12, RZ, P5 ;  /* 0x000000ff0c0c7208 */ /* 0x000fc60002800000 */
[----:B------:R-:W0:Y:S01]  /*0af0*/  LDC.64 R34, c[0x0][0x238] ;  /* 0x00008e00ff227b82 */ /* 0x000e220000000a00 */
[----:B------:R-:W-:Y:S02]  /*0b00*/  FSETP.GEU.AND P4, PT, R13, RZ, PT ;  /* 0x000000ff0d00720b */ /* 0x000fe40003f8e000 */
[----:B------:R-:W-:Y:S02]  /*0b10*/  FSETP.GEU.AND P2, PT, R24, RZ, PT ;  /* 0x000000ff1800720b */ /* 0x000fe40003f4e000 */
[----:B------:R-:W-:Y:S02]  /*0b20*/  FSETP.GEU.AND P1, PT, R27, RZ, PT ;  /* 0x000000ff1b00720b */ /* 0x000fe40003f2e000 */
[----:B------:R-:W-:Y:S02]  /*0b30*/  FSETP.GEU.AND P6, PT, R26, RZ, PT ;  /* 0x000000ff1a00720b */ /* 0x000fe40003fce000 */
[----:B------:R-:W-:Y:S02]  /*0b40*/  FSETP.GEU.AND P3, PT, R14, RZ, PT ;  /* 0x000000ff0e00720b */ /* 0x000fe40003f6e000 */
[----:B------:R-:W-:-:S02]  /*0b50*/  FSETP.GEU.AND P5, PT, R6, RZ, PT ;  /* 0x000000ff0600720b */ /* 0x000fc40003fae000 */
[----:B------:R-:W-:Y:S02]  /*0b60*/  FSEL R27, R27, RZ, P1 ;  /* 0x000000ff1b1b7208 */ /* 0x000fe40000800000 */
[----:B------:R-:W-:Y:S02]  /*0b70*/  FSEL R26, R26, RZ, P6 ;  /* 0x000000ff1a1a7208 */ /* 0x000fe40003000000 */
[----:B------:R-:W-:Y:S02]  /*0b80*/  FSEL R6, R6, RZ, P5 ;  /* 0x000000ff06067208 */ /* 0x000fe40002800000 */
[----:B------:R-:W-:Y:S02]  /*0b90*/  FSEL R13, R13, RZ, P4 ;  /* 0x000000ff0d0d7208 */ /* 0x000fe40002000000 */
[----:B------:R-:W-:Y:S02]  /*0ba0*/  FSEL R14, R14, RZ, P3 ;  /* 0x000000ff0e0e7208 */ /* 0x000fe40001800000 */
[----:B------:R-:W-:-:S02]  /*0bb0*/  FSEL R24, R24, RZ, P2 ;  /* 0x000000ff18187208 */ /* 0x000fc40001000000 */
        /* <DEDUP_REMOVED lines=11> */
[----:B------:R-:W-:Y:S01]  /*0c70*/  FSEL R30, R30, RZ, P2 ;  /* 0x000000ff1e1e7208 */ /* 0x000fe20001000000 */
[----:B------:R-:W-:Y:S04]  /*0c80*/  STS [R17], R31 ;  /* 0x0000001f11007388 */ /* 0x000fe80000000800 */
[----:B------:R-:W-:Y:S04]  /*0c90*/  STS [R17+0x4], R12 ;  /* 0x0000040c11007388 */ /* 0x000fe80000000800 */
        /* <DEDUP_REMOVED lines=13> */
[----:B------:R1:W-:Y:S01]  /*0d70*/  STS [R17+0x3c], R28 ;  /* 0x00003c1c11007388 */ /* 0x0003e20000000800 */
[----:B------:R-:W-:-:S05]  /*0d80*/  LOP3.LUT R9, R4, 0xfc, RZ, 0xc0, !PT ;  /* 0x000000fc04097812 */ /* 0x000fca00078ec0ff */
[----:B------:R-:W-:-:S04]  /*0d90*/  VIADD R9, R9, UR4 ;  /* 0x0000000409097c36 */ /* 0x000fc80008000000 */
[----:B------:R-:W-:Y:S01]  /*0da0*/  IMAD R16, R20, 0x4, R9 ;  /* 0x0000000414107824 */ /* 0x000fe200078e0209 */
[----:B------:R-:W-:Y:S01]  /*0db0*/  BAR.SYNC.DEFER_BLOCKING 0x0 ;  /* 0x0000000000007b1d */ /* 0x000fe20000010000 */
[----:B------:R-:W-:Y:S01]  /*0dc0*/  SHF.R.U32.HI R18, RZ, 0x2, R4 ;  /* 0x00000002ff127819 */ /* 0x000fe20000011604 */
[----:B------:R-:W-:-:S04]  /*0dd0*/  IMAD.SHL.U32 R4, R4, 0x4, RZ ;  /* 0x0000000404047824 */ /* 0x000fc800078e00ff */
[----:B------:R-:W-:Y:S04]  /*0de0*/  LDS R8, [R16] ;  /* 0x0000000010087984 */ /* 0x000fe80000000800 */
[----:B------:R-:W-:Y:S04]  /*0df0*/  LDS R9, [R16+0x4] ;  /* 0x0000040010097984 */ /* 0x000fe80000000800 */
[----:B------:R-:W-:Y:S04]  /*0e00*/  LDS R10, [R16+0x8] ;  /* 0x00000800100a7984 */ /* 0x000fe80000000800 */
[----:B------:R2:W3:Y:S01]  /*0e10*/  LDS R11, [R16+0xc] ;  /* 0x00000c00100b7984 */ /* 0x0004e20000000800 */
[----:B------:R-:W-:-:S02]  /*0e20*/  SGXT.U32 R18, R18, 0x6 ;  /* 0x000000061212781a */ /* 0x000fc40000000000 */
[C---:B------:R-:W-:Y:S02]  /*0e30*/  LOP3.LUT R19, R20.reuse, 0x400, RZ, 0xfc, !PT ;  /* 0x0000040014137812 */ /* 0x040fe400078efcff */
[----:B------:R-:W-:Y:S02]  /*0e40*/  LOP3.LUT R3, R3, 0xc, R4, 0xf8, !PT ;  /* 0x0000000c03037812 */ /* 0x000fe400078ef804 */
[C---:B------:R-:W-:Y:S02]  /*0e50*/  LOP3.LUT R4, R20.reuse, 0x800, RZ, 0xfc, !PT ;  /* 0x0000080014047812 */ /* 0x040fe400078efcff */
[----:B-1----:R-:W-:Y:S02]  /*0e60*/  LOP3.LUT R17, R20, 0xc00, RZ, 0xfc, !PT ;  /* 0x00000c0014117812 */ /* 0x002fe400078efcff */
[----:B------:R-:W-:Y:S02]  /*0e70*/  PRMT R18, R18, 0x6540, R5 ;  /* 0x0000654012127816 */ /* 0x000fe40000000005 */
[----:B------:R-:W-:-:S02]  /*0e80*/  SHF.R.U32.HI R19, RZ, 0x2, R19 ;  /* 0x00000002ff137819 */ /* 0x000fc40000011613 */
[----:B------:R-:W-:Y:S02]  /*0e90*/  ISETP.GE.AND P4, PT, R3, 0x40, PT ;  /* 0x000000400300780c */ /* 0x000fe40003f86270 */
[----:B--2---:R-:W-:Y:S02]  /*0ea0*/  SHF.R.U32.HI R16, RZ, 0x2, R4 ;  /* 0x00000002ff107819 */ /* 0x004fe40000011604 */
[----:B------:R-:W-:Y:S01]  /*0eb0*/  SHF.R.U32.HI R17, RZ, 0x2, R17 ;  /* 0x00000002ff117819 */ /* 0x000fe20000011611 */
[----:B------:R-:W-:Y:S01]  /*0ec0*/  IMAD R3, R18, 0x40, R3 ;  /* 0x0000004012037824 */ /* 0x000fe200078e0203 */
[----:B------:R-:W-:Y:S02]  /*0ed0*/  LOP3.LUT R19, R19, 0x1fc, RZ, 0xc0, !PT ;  /* 0x000001fc13137812 */ /* 0x000fe400078ec0ff */
[----:B------:R-:W-:Y:S02]  /*0ee0*/  LOP3.LUT R16, R16, 0x2fc, RZ, 0xc0, !PT ;  /* 0x000002fc10107812 */ /* 0x000fe400078ec0ff */
[----:B------:R-:W-:Y:S01]  /*0ef0*/  LOP3.LUT R22, R17, 0x3fc, RZ, 0xc0, !PT ;  /* 0x000003fc11167812 */ /* 0x000fe200078ec0ff */
[----:B------:R-:W-:-:S02]  /*0f00*/  VIADD R19, R19, UR4 ;  /* 0x0000000413137c36 */ /* 0x000fc40008000000 */
[----:B0-----:R-:W-:-:S04]  /*0f10*/  IMAD.WIDE R4, R3, 0x4, R34 ;  /* 0x0000000403047825 */ /* 0x001fc800078e0222 */
[----:B------:R-:W-:Y:S02]  /*0f20*/  VIADD R21, R16, UR4 ;  /* 0x0000000410157c36 */ /* 0x000fe40008000000 */
[----:B------:R-:W-:Y:S02]  /*0f30*/  VIADD R23, R22, UR4 ;  /* 0x0000000416177c36 */ /* 0x000fe40008000000 */
[C---:B------:R-:W-:Y:S02]  /*0f40*/  IMAD R36, R20.reuse, 0x4, R19 ;  /* 0x0000000414247824 */ /* 0x040fe400078e0213 */
[C---:B------:R-:W-:Y:S01]  /*0f50*/  IMAD R37, R20.reuse, 0x4, R21 ;  /* 0x0000000414257824 */ /* 0x040fe200078e0215 */
[----:B---3--:R0:W-:Y:S04]  /*0f60*/  @!P4 STG.E.128 desc[UR6][R4.64], R8 ;  /* 0x000000080400c986 */ /* 0x0081e8000c101d06 */
[----:B------:R-:W-:Y:S04]  /*0f70*/  LDS R16, [R36+0x1000] ;  /* 0x0010000024107984 */ /* 0x000fe80000000800 */
[----:B------:R-:W-:Y:S04]  /*0f80*/  LDS R17, [R36+0x1004] ;  /* 0x0010040024117984 */ /* 0x000fe80000000800 */
[----:B------:R-:W-:Y:S04]  /*0f90*/  LDS R18, [R36+0x1008] ;  /* 0x0010080024127984 */ /* 0x000fe80000000800 */
[----:B------:R-:W1:Y:S01]  /*0fa0*/  LDS R19, [R36+0x100c] ;  /* 0x00100c0024137984 */ /* 0x000e620000000800 */
[----:B0-----:R-:W-:-:S03]  /*0fb0*/  IMAD R4, R20, 0x4, R23 ;  /* 0x0000000414047824 */ /* 0x001fc600078e0217 */
[----:B------:R-:W-:Y:S04]  /*0fc0*/  LDS R20, [R37+0x2000] ;  /* 0x0020000025147984 */ /* 0x000fe80000000800 */
[----:B------:R-:W-:Y:S04]  /*0fd0*/  LDS R21, [R37+0x2004] ;  /* 0x0020040025157984 */ /* 0x000fe80000000800 */
[----:B------:R-:W-:Y:S04]  /*0fe0*/  LDS R22, [R37+0x2008] ;  /* 0x0020080025167984 */ /* 0x000fe80000000800 */
[----:B------:R-:W0:Y:S04]  /*0ff0*/  LDS R23, [R37+0x200c] ;  /* 0x00200c0025177984 */ /* 0x000e280000000800 */
[----:B------:R-:W-:Y:S04]  /*1000*/  LDS R8, [R4+0x3000] ;  /* 0x0030000004087984 */ /* 0x000fe80000000800 */
[----:B------:R-:W-:Y:S04]  /*1010*/  LDS R9, [R4+0x3004] ;  /* 0x0030040004097984 */ /* 0x000fe80000000800 */
[----:B------:R-:W-:Y:S04]  /*1020*/  LDS R10, [R4+0x3008] ;  /* 0x00300800040a7984 */ /* 0x000fe80000000800 */
[----:B------:R2:W3:Y:S01]  /*1030*/  LDS R11, [R4+0x300c] ;  /* 0x00300c00040b7984 */ /* 0x0004e20000000800 */
[----:B------:R-:W-:-:S02]  /*1040*/  FSETP.GTU.AND P6, PT, R30, RZ, PT ;  /* 0x000000ff1e00720b */ /* 0x000fc40003fcc000 */
[----:B------:R-:W-:Y:S02]  /*1050*/  FSETP.GTU.AND P5, PT, R33, RZ, PT ;  /* 0x000000ff2100720b */ /* 0x000fe40003fac000 */
[----:B------:R-:W-:Y:S02]  /*1060*/  FSETP.GTU.AND P3, PT, R29, RZ, PT ;  /* 0x000000ff1d00720b */ /* 0x000fe40003f6c000 */
[----:B------:R-:W-:Y:S02]  /*1070*/  SEL R29, RZ, 0x1, P6 ;  /* 0x00000001ff1d7807 */ /* 0x000fe40003000000 */
[----:B------:R-:W-:Y:S02]  /*1080*/  FSETP.GTU.AND P6, PT, R25, RZ, PT ;  /* 0x000000ff1900720b */ /* 0x000fe40003fcc000 */
[----:B------:R-:W-:Y:S02]  /*1090*/  SEL R30, RZ, 0x1, P5 ;  /* 0x00000001ff1e7807 */ /* 0x000fe40002800000 */
[----:B------:R-:W-:-:S02]  /*10a0*/  FSETP.GTU.AND P5, PT, R26, RZ, PT ;  /* 0x000000ff1a00720b */ /* 0x000fc40003fac000 */
[----:B------:R-:W-:Y:S02]  /*10b0*/  FSETP.GTU.AND P2, PT, R31, RZ, PT ;  /* 0x000000ff1f00720b */ /* 0x000fe40003f4c000 */
[----:B------:R-:W-:Y:S02]  /*10c0*/  SEL R31, RZ, 0x1, P6 ;  /* 0x00000001ff1f7807 */ /* 0x000fe40003000000 */
[----:B------:R-:W-:Y:S02]  /*10d0*/  FSETP.GTU.AND P6, PT, R27, RZ, PT ;  /* 0x000000ff1b00720b */ /* 0x000fe40003fcc000 */
[----:B------:R-:W-:Y:S02]  /*10e0*/  SEL R26, RZ, 0x1, P5 ;  /* 0x00000001ff1a7807 */ /* 0x000fe40002800000 */
[----:B------:R-:W-:Y:S02]  /*10f0*/  FSETP.GTU.AND P5, PT, R12, RZ, PT ;  /* 0x000000ff0c00720b */ /* 0x000fe40003fac000 */
[----:B------:R-:W-:-:S02]  /*1100*/  SEL R12, RZ, 0x1, P6 ;  /* 0x00000001ff0c7807 */ /* 0x000fc40003000000 */
[----:B------:R-:W-:Y:S02]  /*1110*/  FSETP.GTU.AND P6, PT, R13, RZ, PT ;  /* 0x000000ff0d00720b */ /* 0x000fe40003fcc000 */
[----:B------:R-:W-:Y:S02]  /*1120*/  SEL R13, RZ, 0x1, P5 ;  /* 0x00000001ff0d7807 */ /* 0x000fe40002800000 */
[----:B------:R-:W-:Y:S01]  /*1130*/  FSETP.GTU.AND P5, PT, R24, RZ, PT ;  /* 0x000000ff1800720b */ /* 0x000fe20003fac000 */
[----:B------:R-:W4:Y:S01]  /*1140*/  S2R R25, SR_TID.X ;  /* 0x0000000000197919 */ /* 0x000f220000002100 */
[----:B------:R-:W-:Y:S01]  /*1150*/  SEL R24, RZ, 0x1, P2 ;  /* 0x00000001ff187807 */ /* 0x000fe20001000000 */
[C---:B------:R-:W-:Y:S01]  /*1160*/  VIADD R5, R3.reuse, 0x1000 ;  /* 0x0000100003057836 */ /* 0x040fe20000000000 */
[----:B------:R-:W-:Y:S01]  /*1170*/  FSETP.GTU.AND P2, PT, R6, RZ, PT ;  /* 0x000000ff0600720b */ /* 0x000fe20003f4c000 */
[C---:B------:R-:W-:Y:S01]  /*1180*/  VIADD R27, R3.reuse, 0x2000 ;  /* 0x00002000031b7836 */ /* 0x040fe20000000000 */
[----:B------:R-:W-:Y:S01]  /*1190*/  FSETP.GTU.AND P1, PT, R32, RZ, PT ;  /* 0x000000ff2000720b */ /* 0x000fe20003f2c000 */
[----:B------:R-:W-:Y:S01]  /*11a0*/  VIADD R33, R3, 0x3000 ;  /* 0x0000300003217836 */ /* 0x000fe20000000000 */
[----:B------:R-:W-:Y:S01]  /*11b0*/  SEL R32, RZ, 0x1fffe, P2 ;  /* 0x0001fffeff207807 */ /* 0x000fe20001000000 */
[----:B--2---:R-:W-:Y:S01]  /*11c0*/  IMAD.WIDE R4, R5, 0x4, R34 ;  /* 0x0000000405047825 */ /* 0x004fe200078e0222 */
[----:B------:R-:W-:-:S02]  /*11d0*/  SEL R3, RZ, 0x1, P2 ;  /* 0x00000001ff037807 */ /* 0x000fc40001000000 */
[----:B------:R-:W-:Y:S02]  /*11e0*/  SEL R6, RZ, 0x1, P3 ;  /* 0x00000001ff067807 */ /* 0x000fe40001800000 */
[----:B------:R-:W-:Y:S02]  /*11f0*/  FSETP.GTU.AND P2, PT, R15, RZ, PT ;  /* 0x000000ff0f00720b */ /* 0x000fe40003f4c000 */
[----:B------:R-:W-:Y:S01]  /*1200*/  FSETP.GTU.AND P3, PT, R14, RZ, PT ;  /* 0x000000ff0e00720b */ /* 0x000fe20003f6c000 */
[--C-:B------:R-:W-:Y:S01]  /*1210*/  IMAD.WIDE R14, R27, 0x4, R34.reuse ;  /* 0x000000041b0e7825 */ /* 0x100fe200078e0222 */
[----:B-1----:R1:W-:Y:S03]  /*1220*/  @!P4 STG.E.128 desc[UR6][R4.64], R16 ;  /* 0x000000100400c986 */ /* 0x0023e6000c101d06 */
[----:B------:R-:W-:Y:S01]  /*1230*/  IMAD.WIDE R34, R33, 0x4, R34 ;  /* 0x0000000421227825 */ /* 0x000fe200078e0222 */
[----:B0-----:R-:W-:Y:S04]  /*1240*/  @!P4 STG.E.128 desc[UR6][R14.64], R20 ;  /* 0x000000140e00c986 */ /* 0x001fe8000c101d06 */
[----:B---3--:R0:W-:Y:S01]  /*1250*/  @!P4 STG.E.128 desc[UR6][R34.64], R8 ;  /* 0x000000082200c986 */ /* 0x0081e2000c101d06 */
[----:B------:R-:W-:-:S02]  /*1260*/  SEL R27, RZ, 0x1fffe, P2 ;  /* 0x0001fffeff1b7807 */ /* 0x000fc40001000000 */
[----:B-1----:R-:W-:Y:S01]  /*1270*/  SEL R16, RZ, 0x1, P2 ;  /* 0x00000001ff107807 */ /* 0x002fe20001000000 */
[----:B------:R-:W-:Y:S01]  /*1280*/  BAR.SYNC.DEFER_BLOCKING 0x0 ;  /* 0x0000000000007b1d */ /* 0x000fe20000010000 */
[----:B------:R-:W-:-:S04]  /*1290*/  FSETP.GTU.AND P2, PT, R7, RZ, PT ;  /* 0x000000ff0700720b */ /* 0x000fc80003f4c000 */
[----:B------:R-:W-:Y:S01]  /*12a0*/  SEL R4, RZ, 0x1fffe, P2 ;  /* 0x0001fffeff047807 */ /* 0x000fe20001000000 */
[----:B------:R-:W-:Y:S01]  /*12b0*/  IMAD.IADD R31, R31, 0x1, R32 ;  /* 0x000000011f1f7824 */ /* 0x000fe200078e0220 */
[----:B----4-:R-:W-:Y:S01]  /*12c0*/  LOP3.LUT R18, R25, 0xff, RZ, 0xc0, !PT ;  /* 0x000000ff19127812 */ /* 0x010fe200078ec0ff */
[----:B------:R-:W-:Y:S01]  /*12d0*/  IMAD.IADD R27, R30, 0x1, R27 ;  /* 0x000000011e1b7824 */ /* 0x000fe200078e021b */
[----:B------:R-:W-:Y:S01]  /*12e0*/  FSETP.GTU.AND P4, PT, R28, RZ, PT ;  /* 0x000000ff1c00720b */ /* 0x000fe20003f8c000 */
[----:B------:R-:W-:Y:S01]  /*12f0*/  IMAD.IADD R4, R29, 0x1, R4 ;  /* 0x000000011d047824 */ /* 0x000fe200078e0204 */
[----:B------:R-:W-:Y:S02]  /*1300*/  SEL R7, RZ, 0x1, P1 ;  /* 0x00000001ff077807 */ /* 0x000fe40000800000 */
[----:B0-----:R-:W-:Y:S02]  /*1310*/  SEL R8, RZ, 0x1, P2 ;  /* 0x00000001ff087807 */ /* 0x001fe40001000000 */
[----:B------:R-:W-:-:S02]  /*1320*/  SEL R9, RZ, 0x1, P6 ;  /* 0x00000001ff097807 */ /* 0x000fc40003000000 */
[----:B------:R-:W-:Y:S02]  /*1330*/  SEL R5, RZ, 0x1, P3 ;  /* 0x00000001ff057807 */ /* 0x000fe40001800000 */
[----:B------:R-:W-:Y:S02]  /*1340*/  LOP3.LUT R31, R31, 0x1, RZ, 0xc0, !PT ;  /* 0x000000011f1f7812 */ /* 0x000fe400078ec0ff */
[----:B------:R-:W-:Y:S02]  /*1350*/  LOP3.LUT R27, R27, 0x1, RZ, 0xc0, !PT ;  /* 0x000000011b1b7812 */ /* 0x000fe400078ec0ff */
[----:B------:R-:W-:Y:S01]  /*1360*/  LOP3.LUT R10, R4, 0x1, RZ, 0xc0, !PT ;  /* 0x00000001040a7812 */ /* 0x000fe200078ec0ff */
[----:B------:R0:W-:Y:S01]  /*1370*/  STS.U8 [R18+UR4+0x220], R3 ;  /* 0x0002200312007988 */ /* 0x0001e20008000004 */
[----:B------:R-:W-:-:S03]  /*1380*/  SEL R11, RZ, 0x1, P4 ;  /* 0x00000001ff0b7807 */ /* 0x000fc60002000000 */
[----:B------:R-:W-:Y:S01]  /*1390*/  STS.U8 [R18+UR4], R24 ;  /* 0x0000001812007988 */ /* 0x000fe20008000004 */
[----:B0-----:R-:W-:-:S03]  /*13a0*/  SEL R3, RZ, 0x1, P5 ;  /* 0x00000001ff037807 */ /* 0x001fc60002800000 */
[----:B------:R-:W-:Y:S04]  /*13b0*/  STS.U8 [R18+UR4+0x110], R13 ;  /* 0x0001100d12007988 */ /* 0x000fe80008000004 */
        /* <DEDUP_REMOVED lines=12> */
[----:B------:R-:W-:Y:S01]  /*1480*/  STS.U8 [R18+UR4+0xff0], R11 ;  /* 0x000ff00b12007988 */ /* 0x000fe20008000004 */
[----:B------:R-:W-:Y:S06]  /*1490*/  BAR.SYNC.DEFER_BLOCKING 0x0 ;  /* 0x0000000000007b1d */ /* 0x000fec0000010000 */
[----:B------:R-:W0:Y:S01]  /*14a0*/  LDS.128 R4, [R2+UR4] ;  /* 0x0000000402047984 */ /* 0x000e220008000c00 */
[----:B------:R-:W-:Y:S01]  /*14b0*/  ULDC.64 UR4, c[0x0][0x240] ;  /* 0x0000900000047ab9 */ /* 0x000fe20000000a00 */
[----:B0-----:R-:W-:-:S02]  /*14c0*/  PRMT R9, R4, 0x7772, RZ ;  /* 0x0000777204097816 */ /* 0x001fc400000000ff */
[----:B------:R-:W-:Y:S02]  /*14d0*/  PRMT R12, R4, 0x7771, RZ ;  /* 0x00007771040c7816 */ /* 0x000fe400000000ff */
[----:B------:R-:W-:Y:S02]  /*14e0*/  PRMT R11, R6, 0x7772, RZ ;  /* 0x00007772060b7816 */ /* 0x000fe400000000ff */
[----:B------:R-:W-:Y:S02]  /*14f0*/  PRMT R9, R12, 0x5410, R9 ;  /* 0x000054100c097816 */ /* 0x000fe40000000009 */
[----:B------:R-:W-:Y:S02]  /*1500*/  PRMT R2, R6, 0x7771, RZ ;  /* 0x0000777106027816 */ /* 0x000fe400000000ff */
[C---:B------:R-:W-:Y:S02]  /*1510*/  PRMT R14, R7.reuse, 0x7772, RZ ;  /* 0x00007772070e7816 */ /* 0x040fe400000000ff */
[----:B------:R-:W-:-:S02]  /*1520*/  PRMT R15, R7, 0x7771, RZ ;  /* 0x00007771070f7816 */ /* 0x000fc400000000ff */
[----:B------:R-:W-:Y:S02]  /*1530*/  PRMT R8, R4, 0x7770, RZ ;  /* 0x0000777004087816 */ /* 0x000fe400000000ff */
[----:B------:R-:W-:Y:S02]  /*1540*/  LOP3.LUT R9, R9, 0x10001, RZ, 0xc0, !PT ;  /* 0x0001000109097812 */ /* 0x000fe400078ec0ff */
[----:B------:R-:W-:Y:S02]  /*1550*/  PRMT R11, R2, 0x5410, R11 ;  /* 0x00005410020b7816 */ /* 0x000fe4000000000b */
[----:B------:R-:W-:Y:S02]  /*1560*/  PRMT R14, R15, 0x5410, R14 ;  /* 0x000054100f0e7816 */ /* 0x000fe4000000000e */
[----:B------:R-:W-:Y:S02]  /*1570*/  SHF.R.U32.HI R16, RZ, 0x18, R4 ;  /* 0x00000018ff107819 */ /* 0x000fe40000011604 */
[----:B------:R-:W-:-:S02]  /*1580*/  LOP3.LUT R17, R8, 0x1, RZ, 0xc0, !PT ;  /* 0x0000000108117812 */ /* 0x000fc400078ec0ff */
[C---:B------:R-:W-:Y:S02]  /*1590*/  PRMT R4, R5.reuse, 0x7772, RZ ;  /* 0x0000777205047816 */ /* 0x040fe400000000ff */
[----:B------:R-:W-:Y:S02]  /*15a0*/  PRMT R13, R5, 0x7771, RZ ;  /* 0x00007771050d7816 */ /* 0x000fe400000000ff */
[----:B------:R-:W-:Y:S02]  /*15b0*/  LOP3.LUT R8, R9, 0xffff, RZ, 0xc0, !PT ;  /* 0x0000ffff09087812 */ /* 0x000fe400078ec0ff */
[----:B------:R-:W-:Y:S02]  /*15c0*/  PRMT R10, R6, 0x7770, RZ ;  /* 0x00007770060a7816 */ /* 0x000fe400000000ff */
[----:B------:R-:W-:Y:S02]  /*15d0*/  PRMT R12, R7, 0x7770, RZ ;  /* 0x00007770070c7816 */ /* 0x000fe400000000ff */
[----:B------:R-:W-:-:S02]  /*15e0*/  PRMT R3, R5, 0x7770, RZ ;  /* 0x0000777005037816 */ /* 0x000fc400000000ff */
[----:B------:R-:W-:Y:S02]  /*15f0*/  LOP3.LUT R11, R11, 0x10001, RZ, 0xc0, !PT ;  /* 0x000100010b0b7812 */ /* 0x000fe400078ec0ff */
[----:B------:R-:W-:Y:S02]  /*1600*/  LOP3.LUT R14, R14, 0x10001, RZ, 0xc0, !PT ;  /* 0x000100010e0e7812 */ /* 0x000fe400078ec0ff */
[----:B------:R-:W-:Y:S02]  /*1610*/  PRMT R4, R13, 0x5410, R4 ;  /* 0x000054100d047816 */ /* 0x000fe40000000004 */
[----:B------:R-:W-:Y:S02]  /*1620*/  PRMT R2, R17, 0x3340, R8 ;  /* 0x0000334011027816 */ /* 0x000fe40000000008 */
[----:B------:R-:W-:Y:S02]  /*1630*/  SGXT.U32 R8, R16, 0x1 ;  /* 0x000000011008781a */ /* 0x000fe40000000000 */
[----:B------:R-:W-:-:S02]  /*1640*/  LOP3.LUT R13, R10, 0x1, RZ, 0xc0, !PT ;  /* 0x000000010a0d7812 */ /* 0x000fc400078ec0ff */
[----:B------:R-:W-:Y:S02]  /*1650*/  LOP3.LUT R17, R12, 0x1, RZ, 0xc0, !PT ;  /* 0x000000010c117812 */ /* 0x000fe400078ec0ff */
[----:B------:R-:W-:Y:S02]  /*1660*/  LOP3.LUT R16, R3, 0x1, RZ, 0xc0, !PT ;  /* 0x0000000103107812 */ /* 0x000fe400078ec0ff */
[----:B------:R-:W-:Y:S02]  /*1670*/  LOP3.LUT R10, R11, 0xffff, RZ, 0xc0, !PT ;  /* 0x0000ffff0b0a7812 */ /* 0x000fe400078ec0ff */
[----:B------:R-:W-:Y:S02]  /*1680*/  LOP3.LUT R12, R14, 0xffff, RZ, 0xc0, !PT ;  /* 0x0000ffff0e0c7812 */ /* 0x000fe400078ec0ff */
[----:B------:R-:W-:Y:S02]  /*1690*/  SHF.R.U32.HI R7, RZ, 0x18, R7 ;  /* 0x00000018ff077819 */ /* 0x000fe40000011607 */
[----:B------:R-:W-:-:S02]  /*16a0*/  PRMT R3, R9, 0x7732, RZ ;  /* 0x0000773209037816 */ /* 0x000fc400000000ff */
[----:B------:R-:W-:Y:S02]  /*16b0*/  PRMT R14, R14, 0x7732, RZ ;  /* 0x000077320e0e7816 */ /* 0x000fe400000000ff */
[----:B------:R-:W-:Y:S02]  /*16c0*/  SHF.R.U32.HI R5, RZ, 0x18, R5 ;  /* 0x00000018ff057819 */ /* 0x000fe40000011605 */
[----:B------:R-:W-:Y:S02]  /*16d0*/  SHF.R.U32.HI R6, RZ, 0x18, R6 ;  /* 0x00000018ff067819 */ /* 0x000fe40000011606 */
[----:B------:R-:W-:Y:S02]  /*16e0*/  LOP3.LUT R4, R4, 0x10001, RZ, 0xc0, !PT ;  /* 0x0001000104047812 */ /* 0x000fe400078ec0ff */
[----:B------:R-:W-:Y:S02]  /*16f0*/  PRMT R15, R13, 0x3340, R10 ;  /* 0x000033400d0f7816 */ /* 0x000fe4000000000a */
[----:B------:R-:W-:-:S02]  /*1700*/  PRMT R3, R3, 0x3340, R8 ;  /* 0x0000334003037816 */ /* 0x000fc40000000008 */
[----:B------:R-:W-:Y:S01]  /*1710*/  SGXT.U32 R10, R7, 0x1 ;  /* 0x00000001070a781a */ /* 0x000fe20000000000 */
[----:B------:R-:W-:Y:S01]  /*1720*/  IMAD.MOV.U32 R7, RZ, RZ, R14 ;  /* 0x000000ffff077224 */ /* 0x000fe200078e000e */
[----:B------:R-:W-:Y:S02]  /*1730*/  LOP3.LUT R9, R4, 0xffff, RZ, 0xc0, !PT ;  /* 0x0000ffff04097812 */ /* 0x000fe400078ec0ff */
[----:B------:R-:W-:Y:S02]  /*1740*/  SGXT.U32 R8, R5, 0x1 ;  /* 0x000000010508781a */ /* 0x000fe40000000000 */
[----:B------:R-:W-:Y:S02]  /*1750*/  SGXT.U32 R13, R6, 0x1 ;  /* 0x00000001060d781a */ /* 0x000fe40000000000 */
[----:B------:R-:W-:Y:S02]  /*1760*/  PRMT R5, R4, 0x7732, RZ ;  /* 0x0000773204057816 */ /* 0x000fe400000000ff */
[----:B------:R-:W-:-:S02]  /*1770*/  PRMT R6, R11, 0x7732, RZ ;  /* 0x000077320b067816 */ /* 0x000fc400000000ff */
[----:B------:R-:W-:Y:S02]  /*1780*/  IADD3 R4, P1, R0, UR4, RZ ;  /* 0x0000000400047c10 */ /* 0x000fe4000ff3e0ff */
[----:B------:R-:W-:Y:S02]  /*1790*/  PRMT R16, R16, 0x3340, R9 ;  /* 0x0000334010107816 */ /* 0x000fe40000000009 */
[----:B------:R-:W-:Y:S02]  /*17a0*/  PRMT R12, R17, 0x3340, R12 ;  /* 0x00003340110c7816 */ /* 0x000fe4000000000c */
[----:B------:R-:W-:Y:S02]  /*17b0*/  PRMT R9, R5, 0x3340, R8 ;  /* 0x0000334005097816 */ /* 0x000fe40000000008 */
[----:B------:R-:W-:Y:S02]  /*17c0*/  PRMT R6, R6, 0x3340, R13 ;  /* 0x0000334006067816 */ /* 0x000fe4000000000d */
[----:B------:R-:W-:-:S02]  /*17d0*/  PRMT R7, R7, 0x3340, R10 ;  /* 0x0000334007077816 */ /* 0x000fc4000000000a */
[----:B------:R-:W-:Y:S02]  /*17e0*/  LEA.HI.X.SX32 R5, R0, UR5, 0x1, P1 ;  /* 0x0000000500057c11 */ /* 0x000fe400088f0eff */
[----:B------:R-:W-:Y:S02]  /*17f0*/  PRMT R8, R2, 0x5410, R3 ;  /* 0x0000541002087816 */ /* 0x000fe40000000003 */
[----:B------:R-:W-:Y:S02]  /*1800*/  PRMT R9, R16, 0x5410, R9 ;  /* 0x0000541010097816 */ /* 0x000fe40000000009 */
[----:B------:R-:W-:Y:S02]  /*1810*/  PRMT R10, R15, 0x5410, R6 ;  /* 0x000054100f0a7816 */ /* 0x000fe40000000006 */
[----:B------:R-:W-:Y:S01]  /*1820*/  PRMT R11, R12, 0x5410, R7 ;  /* 0x000054100c0b7816 */ /* 0x000fe20000000007 */
[----:B------:R-:W-:Y:S06]  /*1830*/  @P0 EXIT ;  /* 0x000000000000094d */ /* 0x000fec0003800000 */
[----:B------:R-:W-:Y:S01]  /*1840*/  STG.E.128 desc[UR6][R4.64], R8 ;  /* 0x0000000804007986 */ /* 0x000fe2000c101d06 */
[----:B------:R-:W-:Y:S05]  /*1850*/  EXIT ;  /* 0x000000000000794d */ /* 0x000fea0003800000 */
.L_x_0:
[----:B------:R-:W-:-:S00]  /*1860*/  BRA `(.L_x_0) ;  /* 0xfffffffc00fc7947 */ /* 0x000fc0000383ffff */
[----:B------:R-:W-:-:S00]  /*1870*/  NOP ;  /* 0x0000000000007918 */ /* 0x000fc00000000000 */
        /* <DEDUP_REMOVED lines=8> */
.L_x_1:


//--------------------- .nv.global.init           --------------------------
	.section	.nv.global.init,"aw",@progbits
.nv.global.init:
	.type		_$_str,@object
	.size		_$_str,(_$_str_$_2 - _$_str)
_$_str:
        /*0000*/ 	.byte	0x5f, 0x5f, 0x43, 0x55, 0x44, 0x41, 0x5f, 0x46, 0x54, 0x5a, 0x00
	.type		_$_str_$_2,@object
	.size		_$_str_$_2,(.L_1 - _$_str_$_2)
_$_str_$_2:
        /*000b*/ 	.byte	0x5f, 0x5f, 0x43, 0x55, 0x44, 0x41, 0x5f, 0x50, 0x52, 0x45, 0x43, 0x5f, 0x53, 0x51, 0x52, 0x54
        /*001b*/ 	.byte	0x00
.L_1:


//--------------------- .nv.shared.triton_poi_fused__native_batch_norm_legit_no_training_relu_threshold_backward_7 --------------------------
	.section	.nv.shared.triton_poi_fused__native_batch_norm_legit_no_training_relu_threshold_backward_7,"aw",@nobits
	.sectionflags	@""
	.align	16
	.zero		1024


//--------------------- .nv.constant0.triton_poi_fused__native_batch_norm_legit_no_training_relu_threshold_backward_7 --------------------------
	.section	.nv.constant0.triton_poi_fused__native_batch_norm_legit_no_training_relu_threshold_backward_7,"a",@progbits
	.sectionflags	@""
	.align	4
.nv.constant0.triton_poi_fused__native_batch_norm_legit_no_training_relu_threshold_backward_7:
	.zero		592
